	.headerflags	@"EF_CUDA_TEXMODE_UNIFIED EF_CUDA_64BIT_ADDRESS EF_CUDA_ACCELERATORS EF_CUDA_SM90 EF_CUDA_VIRTUAL_SM(EF_CUDA_SM90)"
	.elftype	@"ET_EXEC"


//--------------------- .nv.info                  --------------------------
	.section	.nv.info,"",@"SHT_CUDA_INFO"
	.align	4


	//----- nvinfo : EIATTR_REGCOUNT
	.align		4
        /*0000*/ 	.byte	0x04, 0x2f
        /*0002*/ 	.short	(.L_3 - .L_2)
	.align		4
.L_2:
        /*0004*/ 	.word	index@(triton_per_fused__weight_norm_interface_11)
        /*0008*/ 	.word	0x00000012


	//----- nvinfo : EIATTR_MIN_STACK_SIZE
	.align		4
.L_3:
        /*000c*/ 	.byte	0x04, 0x12
        /*000e*/ 	.short	(.L_5 - .L_4)
	.align		4
.L_4:
        /*0010*/ 	.word	index@(triton_per_fused__weight_norm_interface_11)
        /*0014*/ 	.word	0x00000000


	//----- nvinfo : EIATTR_FRAME_SIZE
	.align		4
.L_5:
        /*0018*/ 	.byte	0x04, 0x11
        /*001a*/ 	.short	(.L_7 - .L_6)
	.align		4
.L_6:
        /*001c*/ 	.word	index@(triton_per_fused__weight_norm_interface_11)
        /*0020*/ 	.word	0x00000000


	//----- nvinfo : EIATTR_MIN_STACK_SIZE
	.align		4
.L_7:
        /*0024*/ 	.byte	0x04, 0x12
        /*0026*/ 	.short	(.L_9 - .L_8)
	.align		4
.L_8:
        /*0028*/ 	.word	index@(triton_per_fused__weight_norm_interface_11)
        /*002c*/ 	.word	0x00000000
.L_9:


//--------------------- .nv.info.triton_per_fused__weight_norm_interface_11 --------------------------
	.section	.nv.info.triton_per_fused__weight_norm_interface_11,"",@"SHT_CUDA_INFO"
	.sectionflags	@""
	.align	4


	//----- nvinfo : EIATTR_CUDA_API_VERSION
	.align		4
        /*0000*/ 	.byte	0x04, 0x37
        /*0002*/ 	.short	(.L_11 - .L_10)
.L_10:
        /*0004*/ 	.word	0x0000007c


	//----- nvinfo : EIATTR_KPARAM_INFO
	.align		4
.L_11:
        /*0008*/ 	.byte	0x04, 0x17
        /*000a*/ 	.short	(.L_13 - .L_12)
.L_12:
        /*000c*/ 	.word	0x00000000
        /*0010*/ 	.short	0x0005
        /*0012*/ 	.short	0x0024
        /*0014*/ 	.byte	0x00, 0xf0, 0x11, 0x00


	//----- nvinfo : EIATTR_KPARAM_INFO
	.align		4
.L_13:
        /*0018*/ 	.byte	0x04, 0x17
        /*001a*/ 	.short	(.L_15 - .L_14)
.L_14:
        /*001c*/ 	.word	0x00000000
        /*0020*/ 	.short	0x0004
        /*0022*/ 	.short	0x0020
        /*0024*/ 	.byte	0x00, 0xf0, 0x11, 0x00


	//----- nvinfo : EIATTR_KPARAM_INFO
	.align		4
.L_15:
        /*0028*/ 	.byte	0x04, 0x17
        /*002a*/ 	.short	(.L_17 - .L_16)
.L_16:
        /*002c*/ 	.word	0x00000000
        /*0030*/ 	.short	0x0003
        /*0032*/ 	.short	0x0018
        /*0034*/ 	.byte	0x00, 0xf4, 0x21, 0x00


	//----- nvinfo : EIATTR_KPARAM_INFO
	.align		4
.L_17:
        /*0038*/ 	.byte	0x04, 0x17
        /*003a*/ 	.short	(.L_19 - .L_18)
.L_18:
        /*003c*/ 	.word	0x00000000
        /*0040*/ 	.short	0x0002
        /*0042*/ 	.short	0x0010
        /*0044*/ 	.byte	0x00, 0xf4, 0x21, 0x00


	//----- nvinfo : EIATTR_KPARAM_INFO
	.align		4
.L_19:
        /*0048*/ 	.byte	0x04, 0x17
        /*004a*/ 	.short	(.L_21 - .L_20)
.L_20:
        /*004c*/ 	.word	0x00000000
        /*0050*/ 	.short	0x0001
        /*0052*/ 	.short	0x0008
        /*0054*/ 	.byte	0x00, 0xf4, 0x21, 0x00


	//----- nvinfo : EIATTR_KPARAM_INFO
	.align		4
.L_21:
        /*0058*/ 	.byte	0x04, 0x17
        /*005a*/ 	.short	(.L_23 - .L_22)
.L_22:
        /*005c*/ 	.word	0x00000000
        /*0060*/ 	.short	0x0000
        /*0062*/ 	.short	0x0000
        /*0064*/ 	.byte	0x00, 0xf4, 0x21, 0x00


	//----- nvinfo : EIATTR_SPARSE_MMA_MASK
	.align		4
.L_23:
        /*0068*/ 	.byte	0x03, 0x50
        /*006a*/ 	.short	0x0000


	//----- nvinfo : EIATTR_MAXREG_COUNT
	.align		4
        /*006c*/ 	.byte	0x03, 0x1b
        /*006e*/ 	.short	0x00ff


	//----- nvinfo : EIATTR_COOP_GROUP_MASK_REGIDS
	.align		4
        /*0070*/ 	.byte	0x04, 0x29
        /*0072*/ 	.short	(.L_25 - .L_24)


	//   ....[0]....
.L_24:
        /*0074*/ 	.word	0xffffffff


	//   ....[1]....
        /*0078*/ 	.word	0xffffffff


	//   ....[2]....
        /*007c*/ 	.word	0xffffffff


	//----- nvinfo : EIATTR_COOP_GROUP_INSTR_OFFSETS
	.align		4
.L_25:
        /*0080*/ 	.byte	0x04, 0x28
        /*0082*/ 	.short	(.L_27 - .L_26)


	//   ....[0]....
.L_26:
        /*0084*/ 	.word	0x000001f0


	//   ....[1]....
        /*0088*/ 	.word	0x00000210


	//   ....[2]....
        /*008c*/ 	.word	0x00000230


	//----- nvinfo : EIATTR_EXIT_INSTR_OFFSETS
	.align		4
.L_27:
        /*0090*/ 	.byte	0x04, 0x1c
        /*0092*/ 	.short	(.L_29 - .L_28)


	//   ....[0]....
.L_28:
        /*0094*/ 	.word	0x000003d0


	//   ....[1]....
        /*0098*/ 	.word	0x000003f0


	//----- nvinfo : EIATTR_REQNTID
	.align		4
.L_29:
        /*009c*/ 	.byte	0x04, 0x10
        /*009e*/ 	.short	(.L_31 - .L_30)
.L_30:
        /*00a0*/ 	.word	0x00000040
        /*00a4*/ 	.word	0x00000001
        /*00a8*/ 	.word	0x00000001


	//----- nvinfo : EIATTR_CBANK_PARAM_SIZE
	.align		4
.L_31:
        /*00ac*/ 	.byte	0x03, 0x19
        /*00ae*/ 	.short	0x0028


	//----- nvinfo : EIATTR_PARAM_CBANK
	.align		4
        /*00b0*/ 	.byte	0x04, 0x0a
        /*00b2*/ 	.short	(.L_33 - .L_32)
	.align		4
.L_32:
        /*00b4*/ 	.word	index@(.nv.constant0.triton_per_fused__weight_norm_interface_11)
        /*00b8*/ 	.short	0x0210
        /*00ba*/ 	.short	0x0028


	//----- nvinfo : EIATTR_SW_WAR
	.align		4
.L_33:
        /*00bc*/ 	.byte	0x04, 0x36
        /*00be*/ 	.short	(.L_35 - .L_34)
.L_34:
        /*00c0*/ 	.word	0x00000008
.L_35:


//--------------------- .nv.callgraph             --------------------------
	.section	.nv.callgraph,"",@"SHT_CUDA_CALLGRAPH"
	.align	4
	.sectionentsize	8
	.align		4
        /*0000*/ 	.word	0x00000000
	.align		4
        /*0004*/ 	.word	0xffffffff
	.align		4
        /*0008*/ 	.word	0x00000000
	.align		4
        /*000c*/ 	.word	0xfffffffe
	.align		4
        /*0010*/ 	.word	0x00000000
	.align		4
        /*0014*/ 	.word	0xfffffffd
	.align		4
        /*0018*/ 	.word	0x00000000
	.align		4
        /*001c*/ 	.word	0xfffffffc


//--------------------- .nv.constant4             --------------------------
	.section	.nv.constant4,"a",@progbits
	.align	8
	.align		8
.nv.constant4:
        /*0000*/ 	.dword	_$_str
	.align		8
        /*0008*/ 	.dword	_$_str_$_2


//--------------------- .text.triton_per_fused__weight_norm_interface_11 --------------------------
	.section	.text.triton_per_fused__weight_norm_interface_11,"ax",@progbits
	.sectionflags	@"SHF_BARRIERS=1"
	.align	128
        .global         triton_per_fused__weight_norm_interface_11
        .type           triton_per_fused__weight_norm_interface_11,@function
        .size           triton_per_fused__weight_norm_interface_11,(.L_x_1 - triton_per_fused__weight_norm_interface_11)
        .other          triton_per_fused__weight_norm_interface_11,@"STO_CUDA_ENTRY STV_DEFAULT"
triton_per_fused__weight_norm_interface_11:
.text.triton_per_fused__weight_norm_interface_11:
[----:B------:R-:W0:Y:S02]  /*0000*/  LDC R1, c[0x0][0x28] ;  /* 0x00000a00ff017b82 */ /* 0x000e240000000800 */
[----:B------:R-:W1:Y:S01]  /*0010*/  S2R R3, SR_TID.X ;  /* 0x0000000000037919 */ /* 0x000e620000002100 */
[----:B------:R-:W2:Y:S01]  /*0020*/  LDC.64 R8, c[0x0][0x218] ;  /* 0x00008600ff087b82 */ /* 0x000ea20000000a00 */
[----:B------:R-:W-:Y:S01]  /*0030*/  CS2R R12, SRZ ;  /* 0x00000000000c7805 */ /* 0x000fe2000001ff00 */
[----:B------:R-:W-:Y:S01]  /*0040*/  ULDC.64 UR6, c[0x0][0x208] ;  /* 0x0000820000067ab9 */ /* 0x000fe20000000a00 */
[----:B------:R-:W3:Y:S05]  /*0050*/  S2R R0, SR_CTAID.X ;  /* 0x0000000000007919 */ /* 0x000eea0000002500 */
[----:B------:R-:W4:Y:S01]  /*0060*/  LDC.64 R10, c[0x0][0x220] ;  /* 0x00008800ff0a7b82 */ /* 0x000f220000000a00 */
[----:B-1----:R-:W-:Y:S01]  /*0070*/  SHF.R.U32.HI R5, RZ, 0x3, R3 ;  /* 0x00000003ff057819 */ /* 0x002fe20000011603 */
[----:B------:R-:W-:-:S02]  /*0080*/  IMAD.SHL.U32 R2, R3, 0x2, RZ ;  /* 0x0000000203027824 */ /* 0x000fc400078e00ff */
[----:B---3--:R-:W-:Y:S01]  /*0090*/  IMAD.SHL.U32 R0, R0, 0x8, RZ ;  /* 0x0000000800007824 */ /* 0x008fe200078e00ff */
[----:B------:R-:W-:Y:S02]  /*00a0*/  SGXT.U32 R5, R5, 0x3 ;  /* 0x000000030505781a */ /* 0x000fe40000000000 */
[----:B------:R-:W-:Y:S02]  /*00b0*/  LOP3.LUT R2, R2, 0xe, RZ, 0xc0, !PT ;  /* 0x0000000e02027812 */ /* 0x000fe400078ec0ff */
[----:B------:R-:W-:-:S04]  /*00c0*/  LOP3.LUT R7, R0, R5, RZ, 0xfc, !PT ;  /* 0x0000000500077212 */ /* 0x000fc800078efcff */
[C---:B------:R-:W-:Y:S02]  /*00d0*/  ISETP.GE.AND P1, PT, R7.reuse, 0x10, PT ;  /* 0x000000100700780c */ /* 0x040fe40003f26270 */
[----:B------:R-:W-:-:S05]  /*00e0*/  LEA R2, R7, R2, 0x4 ;  /* 0x0000000207027211 */ /* 0x000fca00078e20ff */
[----:B--2---:R-:W-:-:S06]  /*00f0*/  IMAD.WIDE R8, R2, 0x4, R8 ;  /* 0x0000000402087825 */ /* 0x004fcc00078e0208 */
[----:B------:R-:W2:Y:S01]  /*0100*/  @!P1 LDG.E.64 R12, desc[UR6][R8.64] ;  /* 0x00000006080c9981 */ /* 0x000ea2000c1e1b00 */
[----:B------:R-:W-:Y:S01]  /*0110*/  HFMA2.MMA R4, -RZ, RZ, 0, 0 ;  /* 0x00000000ff047435 */ /* 0x000fe200000001ff */
[----:B----4-:R-:W-:-:S09]  /*0120*/  IMAD.WIDE R10, R7, 0x4, R10 ;  /* 0x00000004070a7825 */ /* 0x010fd200078e020a */
[----:B------:R1:W3:Y:S01]  /*0130*/  @!P1 LDG.E.EL R4, desc[UR6][R10.64] ;  /* 0x000000060a049981 */ /* 0x0002e2000c2e1900 */
[----:B------:R-:W4:Y:S01]  /*0140*/  S2UR UR5, SR_CgaCtaId ;  /* 0x00000000000579c3 */ /* 0x000f220000008800 */
[----:B------:R-:W-:Y:S01]  /*0150*/  UMOV UR4, 0x400 ;  /* 0x0000040000047882 */ /* 0x000fe20000000000 */
[----:B------:R-:W-:-:S06]  /*0160*/  LOP3.LUT P0, RZ, R3, 0x38, RZ, 0xc0, !PT ;  /* 0x0000003803ff7812 */ /* 0x000fcc000780c0ff */
[----:B-1----:R-:W1:Y:S01]  /*0170*/  LDC.64 R10, c[0x0][0x210] ;  /* 0x00008400ff0a7b82 */ /* 0x002e620000000a00 */
[----:B----4-:R-:W-:-:S06]  /*0180*/  UPRMT UR4, UR5, 0x654, UR4 ;  /* 0x0000065405047896 */ /* 0x010fcc0008000004 */
[----:B------:R-:W-:Y:S02]  /*0190*/  LEA R5, R5, UR4, 0x2 ;  /* 0x0000000405057c11 */ /* 0x000fe4000f8e10ff */
[----:B--2---:R-:W-:Y:S02]  /*01a0*/  SEL R6, R13, RZ, !P1 ;  /* 0x000000ff0d067207 */ /* 0x004fe40004800000 */
[----:B------:R-:W-:-:S03]  /*01b0*/  SEL R7, R12, RZ, !P1 ;  /* 0x000000ff0c077207 */ /* 0x000fc60004800000 */
[----:B------:R-:W-:-:S04]  /*01c0*/  FMUL R12, R6, R6 ;  /* 0x00000006060c7220 */ /* 0x000fc80000400000 */
[----:B------:R-:W-:-:S05]  /*01d0*/  FFMA R12, R7, R7, R12 ;  /* 0x00000007070c7223 */ /* 0x000fca000000000c */
[----:B------:R-:W-:-:S05]  /*01e0*/  FSEL R12, R12, RZ, !P1 ;  /* 0x000000ff0c0c7208 */ /* 0x000fca0004800000 */
[----:B------:R-:W2:Y:S02]  /*01f0*/  SHFL.BFLY PT, R13, R12, 0x4, 0x1f ;  /* 0x0c801f000c0d7f89 */ /* 0x000ea400000e0000 */
[----:B--2---:R-:W-:-:S05]  /*0200*/  FADD R13, R12, R13 ;  /* 0x0000000d0c0d7221 */ /* 0x004fca0000000000 */
[----:B------:R-:W2:Y:S02]  /*0210*/  SHFL.BFLY PT, R8, R13, 0x2, 0x1f ;  /* 0x0c401f000d087f89 */ /* 0x000ea400000e0000 */
[----:B--2---:R-:W-:-:S05]  /*0220*/  FADD R9, R13, R8 ;  /* 0x000000080d097221 */ /* 0x004fca0000000000 */
[----:B------:R-:W2:Y:S02]  /*0230*/  SHFL.BFLY PT, R8, R9, 0x1, 0x1f ;  /* 0x0c201f0009087f89 */ /* 0x000ea400000e0000 */
[----:B--2---:R-:W-:Y:S01]  /*0240*/  FADD R14, R9, R8 ;  /* 0x00000008090e7221 */ /* 0x004fe20000000000 */
[----:B------:R-:W-:-:S03]  /*0250*/  LOP3.LUT R8, R3, 0x7, RZ, 0xc0, !PT ;  /* 0x0000000703087812 */ /* 0x000fc600078ec0ff */
[----:B------:R-:W2:Y:S01]  /*0260*/  MUFU.SQRT R13, R14 ;  /* 0x0000000e000d7308 */ /* 0x000ea20000002000 */
[----:B------:R4:W-:Y:S01]  /*0270*/  STS [R5], R14 ;  /* 0x0000000e05007388 */ /* 0x0009e20000000800 */
[----:B------:R-:W-:Y:S02]  /*0280*/  LEA R12, R8, UR4, 0x2 ;  /* 0x00000004080c7c11 */ /* 0x000fe4000f8e10ff */
[----:B------:R-:W5:Y:S08]  /*0290*/  LDC.64 R8, c[0x0][0x228] ;  /* 0x00008a00ff087b82 */ /* 0x000f700000000a00 */
[----:B------:R-:W-:Y:S01]  /*02a0*/  BAR.SYNC.DEFER_BLOCKING 0x0 ;  /* 0x0000000000007b1d */ /* 0x000fe20000010000 */
[----:B----4-:R-:W-:-:S02]  /*02b0*/  LOP3.LUT R5, R0, 0x7, R3, 0xf8, !PT ;  /* 0x0000000700057812 */ /* 0x010fc400078ef803 */
[----:B--2---:R-:W-:-:S03]  /*02c0*/  FSETP.GT.AND P2, PT, R13, 8.50705917302346158658e+37, PT ;  /* 0x7e8000000d00780b */ /* 0x004fc60003f44000 */
[----:B-1----:R-:W-:Y:S01]  /*02d0*/  IMAD.WIDE R10, R5, 0x4, R10 ;  /* 0x00000004050a7825 */ /* 0x002fe200078e020a */
[----:B------:R-:W-:Y:S02]  /*02e0*/  FSETP.GEU.AND P3, PT, R13, 1.175494350822287508e-38, PT ;  /* 0x008000000d00780b */ /* 0x000fe40003f6e000 */
[----:B------:R-:W-:-:S07]  /*02f0*/  ISETP.LT.AND P0, PT, R5, 0x10, !P0 ;  /* 0x000000100500780c */ /* 0x000fce0004701270 */
[----:B------:R-:W-:Y:S01]  /*0300*/  @P2 FMUL R13, R13, 0.25 ;  /* 0x3e8000000d0d2820 */ /* 0x000fe20000400000 */
[----:B------:R-:W1:Y:S01]  /*0310*/  LDS R12, [R12] ;  /* 0x000000000c0c7984 */ /* 0x000e620000000800 */
[----:B---3--:R-:W-:Y:S01]  /*0320*/  @P2 FMUL R4, R4, 0.25 ;  /* 0x3e80000004042820 */ /* 0x008fe20000400000 */
[----:B-----5:R-:W-:-:S04]  /*0330*/  IMAD.WIDE R8, R2, 0x4, R8 ;  /* 0x0000000402087825 */ /* 0x020fc800078e0208 */
[----:B------:R-:W-:Y:S01]  /*0340*/  @!P3 FMUL R13, R13, 16777216 ;  /* 0x4b8000000d0db820 */ /* 0x000fe20000400000 */
[----:B------:R-:W-:-:S05]  /*0350*/  @!P3 FMUL R4, R4, 16777216 ;  /* 0x4b8000000404b820 */ /* 0x000fca0000400000 */
[----:B------:R-:W2:Y:S02]  /*0360*/  MUFU.RCP R13, R13 ;  /* 0x0000000d000d7308 */ /* 0x000ea40000001000 */
[----:B--2---:R-:W-:-:S04]  /*0370*/  FMUL R4, R13, R4 ;  /* 0x000000040d047220 */ /* 0x004fc80000400000 */
[-C--:B------:R-:W-:Y:S01]  /*0380*/  FMUL R14, R7, R4.reuse ;  /* 0x00000004070e7220 */ /* 0x080fe20000400000 */
[----:B------:R-:W-:Y:S01]  /*0390*/  FMUL R15, R6, R4 ;  /* 0x00000004060f7220 */ /* 0x000fe20000400000 */
[----:B-1----:R-:W1:Y:S01]  /*03a0*/  MUFU.SQRT R3, R12 ;  /* 0x0000000c00037308 */ /* 0x002e620000002000 */
[----:B------:R-:W-:Y:S06]  /*03b0*/  BAR.SYNC.DEFER_BLOCKING 0x0 ;  /* 0x0000000000007b1d */ /* 0x000fec0000010000 */
[----:B-1----:R1:W-:Y:S01]  /*03c0*/  @P0 STG.E desc[UR6][R10.64], R3 ;  /* 0x000000030a000986 */ /* 0x0023e2000c101906 */
[----:B------:R-:W-:Y:S05]  /*03d0*/  @P1 EXIT ;  /* 0x000000000000194d */ /* 0x000fea0003800000 */
[----:B------:R-:W-:Y:S01]  /*03e0*/  STG.E.64 desc[UR6][R8.64], R14 ;  /* 0x0000000e08007986 */ /* 0x000fe2000c101b06 */
[----:B------:R-:W-:Y:S05]  /*03f0*/  EXIT ;  /* 0x000000000000794d */ /* 0x000fea0003800000 */
.L_x_0:
[----:B------:R-:W-:-:S00]  /*0400*/  BRA `(.L_x_0) ;  /* 0xfffffffc00fc7947 */ /* 0x000fc0000383ffff */
[----:B------:R-:W-:-:S00]  /*0410*/  NOP ;  /* 0x0000000000007918 */ /* 0x000fc00000000000 */
        /* <DEDUP_REMOVED lines=14> */
.L_x_1:


//--------------------- .nv.global.init           --------------------------
	.section	.nv.global.init,"aw",@progbits
.nv.global.init:
	.type		_$_str,@object
	.size		_$_str,(_$_str_$_2 - _$_str)
_$_str:
        /*0000*/ 	.byte	0x5f, 0x5f, 0x43, 0x55, 0x44, 0x41, 0x5f, 0x46, 0x54, 0x5a, 0x00
	.type		_$_str_$_2,@object
	.size		_$_str_$_2,(.L_1 - _$_str_$_2)
_$_str_$_2:
        /*000b*/ 	.byte	0x5f, 0x5f, 0x43, 0x55, 0x44, 0x41, 0x5f, 0x50, 0x52, 0x45, 0x43, 0x5f, 0x53, 0x51, 0x52, 0x54
        /*001b*/ 	.byte	0x00
.L_1:


//--------------------- .nv.shared.triton_per_fused__weight_norm_interface_11 --------------------------
	.section	.nv.shared.triton_per_fused__weight_norm_interface_11,"aw",@nobits
	.sectionflags	@""
	.align	16
	.zero		1024


//--------------------- .nv.constant0.triton_per_fused__weight_norm_interface_11 --------------------------
	.section	.nv.constant0.triton_per_fused__weight_norm_interface_11,"a",@progbits
	.sectionflags	@""
	.align	4
.nv.constant0.triton_per_fused__weight_norm_interface_11:
	.zero		568
